	.headerflags	@"EF_CUDA_TEXMODE_UNIFIED EF_CUDA_64BIT_ADDRESS EF_CUDA_ACCELERATORS EF_CUDA_SM90 EF_CUDA_VIRTUAL_SM(EF_CUDA_SM90)"
	.elftype	@"ET_EXEC"


//--------------------- .nv.info                  --------------------------
	.section	.nv.info,"",@"SHT_CUDA_INFO"
	.align	4


	//----- nvinfo : EIATTR_REGCOUNT
	.align		4
        /*0000*/ 	.byte	0x04, 0x2f
        /*0002*/ 	.short	(.L_3 - .L_2)
	.align		4
.L_2:
        /*0004*/ 	.word	index@(triton_poi_fused__native_batch_norm_legit_no_training_hardtanh_11)
        /*0008*/ 	.word	0x00000012


	//----- nvinfo : EIATTR_MIN_STACK_SIZE
	.align		4
.L_3:
        /*000c*/ 	.byte	0x04, 0x12
        /*000e*/ 	.short	(.L_5 - .L_4)
	.align		4
.L_4:
        /*0010*/ 	.word	index@(triton_poi_fused__native_batch_norm_legit_no_training_hardtanh_11)
        /*0014*/ 	.word	0x00000000


	//----- nvinfo : EIATTR_FRAME_SIZE
	.align		4
.L_5:
        /*0018*/ 	.byte	0x04, 0x11
        /*001a*/ 	.short	(.L_7 - .L_6)
	.align		4
.L_6:
        /*001c*/ 	.word	index@(triton_poi_fused__native_batch_norm_legit_no_training_hardtanh_11)
        /*0020*/ 	.word	0x00000000


	//----- nvinfo : EIATTR_MIN_STACK_SIZE
	.align		4
.L_7:
        /*0024*/ 	.byte	0x04, 0x12
        /*0026*/ 	.short	(.L_9 - .L_8)
	.align		4
.L_8:
        /*0028*/ 	.word	index@(triton_poi_fused__native_batch_norm_legit_no_training_hardtanh_11)
        /*002c*/ 	.word	0x00000000
.L_9:


//--------------------- .nv.info.triton_poi_fused__native_batch_norm_legit_no_training_hardtanh_11 --------------------------
	.section	.nv.info.triton_poi_fused__native_batch_norm_legit_no_training_hardtanh_11,"",@"SHT_CUDA_INFO"
	.sectionflags	@""
	.align	4


	//----- nvinfo : EIATTR_CUDA_API_VERSION
	.align		4
        /*0000*/ 	.byte	0x04, 0x37
        /*0002*/ 	.short	(.L_11 - .L_10)
.L_10:
        /*0004*/ 	.word	0x0000007c


	//----- nvinfo : EIATTR_KPARAM_INFO
	.align		4
.L_11:
        /*0008*/ 	.byte	0x04, 0x17
        /*000a*/ 	.short	(.L_13 - .L_12)
.L_12:
        /*000c*/ 	.word	0x00000000
        /*0010*/ 	.short	0x0006
        /*0012*/ 	.short	0x0030
        /*0014*/ 	.byte	0x00, 0xf0, 0x11, 0x00


	//----- nvinfo : EIATTR_KPARAM_INFO
	.align		4
.L_13:
        /*0018*/ 	.byte	0x04, 0x17
        /*001a*/ 	.short	(.L_15 - .L_14)
.L_14:
        /*001c*/ 	.word	0x00000000
        /*0020*/ 	.short	0x0005
        /*0022*/ 	.short	0x0028
        /*0024*/ 	.byte	0x00, 0xf4, 0x21, 0x00


	//----- nvinfo : EIATTR_KPARAM_INFO
	.align		4
.L_15:
        /*0028*/ 	.byte	0x04, 0x17
        /*002a*/ 	.short	(.L_17 - .L_16)
.L_16:
        /*002c*/ 	.word	0x00000000
        /*0030*/ 	.short	0x0004
        /*0032*/ 	.short	0x0020
        /*0034*/ 	.byte	0x00, 0xf4, 0x21, 0x00


	//----- nvinfo : EIATTR_KPARAM_INFO
	.align		4
.L_17:
        /*0038*/ 	.byte	0x04, 0x17
        /*003a*/ 	.short	(.L_19 - .L_18)
.L_18:
        /*003c*/ 	.word	0x00000000
        /*0040*/ 	.short	0x0003
        /*0042*/ 	.short	0x0018
        /*0044*/ 	.byte	0x00, 0xf4, 0x21, 0x00


	//----- nvinfo : EIATTR_KPARAM_INFO
	.align		4
.L_19:
        /*0048*/ 	.byte	0x04, 0x17
        /*004a*/ 	.short	(.L_21 - .L_20)
.L_20:
        /*004c*/ 	.word	0x00000000
        /*0050*/ 	.short	0x0002
        /*0052*/ 	.short	0x0010
        /*0054*/ 	.byte	0x00, 0xf4, 0x21, 0x00


	//----- nvinfo : EIATTR_KPARAM_INFO
	.align		4
.L_21:
        /*0058*/ 	.byte	0x04, 0x17
        /*005a*/ 	.short	(.L_23 - .L_22)
.L_22:
        /*005c*/ 	.word	0x00000000
        /*0060*/ 	.short	0x0001
        /*0062*/ 	.short	0x0008
        /*0064*/ 	.byte	0x00, 0xf4, 0x21, 0x00


	//----- nvinfo : EIATTR_KPARAM_INFO
	.align		4
.L_23:
        /*0068*/ 	.byte	0x04, 0x17
        /*006a*/ 	.short	(.L_25 - .L_24)
.L_24:
        /*006c*/ 	.word	0x00000000
        /*0070*/ 	.short	0x0000
        /*0072*/ 	.short	0x0000
        /*0074*/ 	.byte	0x00, 0xf4, 0x21, 0x00


	//----- nvinfo : EIATTR_SPARSE_MMA_MASK
	.align		4
.L_25:
        /*0078*/ 	.byte	0x03, 0x50
        /*007a*/ 	.short	0x0000


	//----- nvinfo : EIATTR_MAXREG_COUNT
	.align		4
        /*007c*/ 	.byte	0x03, 0x1b
        /*007e*/ 	.short	0x00ff


	//----- nvinfo : EIATTR_EXIT_INSTR_OFFSETS
	.align		4
        /*0080*/ 	.byte	0x04, 0x1c
        /*0082*/ 	.short	(.L_27 - .L_26)


	//   ....[0]....
.L_26:
        /*0084*/ 	.word	0x00000320


	//   ....[1]....
        /*0088*/ 	.word	0x00000340


	//----- nvinfo : EIATTR_REQNTID
	.align		4
.L_27:
        /*008c*/ 	.byte	0x04, 0x10
        /*008e*/ 	.short	(.L_29 - .L_28)
.L_28:
        /*0090*/ 	.word	0x00000080
        /*0094*/ 	.word	0x00000001
        /*0098*/ 	.word	0x00000001


	//----- nvinfo : EIATTR_CBANK_PARAM_SIZE
	.align		4
.L_29:
        /*009c*/ 	.byte	0x03, 0x19
        /*009e*/ 	.short	0x0034


	//----- nvinfo : EIATTR_PARAM_CBANK
	.align		4
        /*00a0*/ 	.byte	0x04, 0x0a
        /*00a2*/ 	.short	(.L_31 - .L_30)
	.align		4
.L_30:
        /*00a4*/ 	.word	index@(.nv.constant0.triton_poi_fused__native_batch_norm_legit_no_training_hardtanh_11)
        /*00a8*/ 	.short	0x0210
        /*00aa*/ 	.short	0x0034


	//----- nvinfo : EIATTR_SW_WAR
	.align		4
.L_31:
        /*00ac*/ 	.byte	0x04, 0x36
        /*00ae*/ 	.short	(.L_33 - .L_32)
.L_32:
        /*00b0*/ 	.word	0x00000008
.L_33:


//--------------------- .nv.callgraph             --------------------------
	.section	.nv.callgraph,"",@"SHT_CUDA_CALLGRAPH"
	.align	4
	.sectionentsize	8
	.align		4
        /*0000*/ 	.word	0x00000000
	.align		4
        /*0004*/ 	.word	0xffffffff
	.align		4
        /*0008*/ 	.word	0x00000000
	.align		4
        /*000c*/ 	.word	0xfffffffe
	.align		4
        /*0010*/ 	.word	0x00000000
	.align		4
        /*0014*/ 	.word	0xfffffffd
	.align		4
        /*0018*/ 	.word	0x00000000
	.align		4
        /*001c*/ 	.word	0xfffffffc


//--------------------- .nv.constant4             --------------------------
	.section	.nv.constant4,"a",@progbits
	.align	8
	.align		8
.nv.constant4:
        /*0000*/ 	.dword	_$_str
	.align		8
        /*0008*/ 	.dword	_$_str_$_2


//--------------------- .text.triton_poi_fused__native_batch_norm_legit_no_training_hardtanh_11 --------------------------
	.section	.text.triton_poi_fused__native_batch_norm_legit_no_training_hardtanh_11,"ax",@progbits
	.align	128
        .global         triton_poi_fused__native_batch_norm_legit_no_training_hardtanh_11
        .type           triton_poi_fused__native_batch_norm_legit_no_training_hardtanh_11,@function
        .size           triton_poi_fused__native_batch_norm_legit_no_training_hardtanh_11,(.L_x_1 - triton_poi_fused__native_batch_norm_legit_no_training_hardtanh_11)
        .other          triton_poi_fused__native_batch_norm_legit_no_training_hardtanh_11,@"STO_CUDA_ENTRY STV_DEFAULT"
triton_poi_fused__native_batch_norm_legit_no_training_hardtanh_11:
.text.triton_poi_fused__native_batch_norm_legit_no_training_hardtanh_11:
[----:B------:R-:W0:Y:S01]  /*0000*/  LDC R1, c[0x0][0x28] ;  /* 0x00000a00ff017b82 */ /* 0x000e220000000800 */
[----:B------:R-:W1:Y:S07]  /*0010*/  S2R R0, SR_TID.X ;  /* 0x0000000000007919 */ /* 0x000e6e0000002100 */
[----:B------:R-:W2:Y:S01]  /*0020*/  LDC.64 R6, c[0x0][0x220] ;  /* 0x00008800ff067b82 */ /* 0x000ea20000000a00 */
[----:B------:R-:W-:Y:S01]  /*0030*/  CS2R R14, SRZ ;  /* 0x00000000000e7805 */ /* 0x000fe2000001ff00 */
[----:B------:R-:W-:Y:S01]  /*0040*/  ULDC.64 UR4, c[0x0][0x208] ;  /* 0x0000820000047ab9 */ /* 0x000fe20000000a00 */
[----:B------:R-:W3:Y:S05]  /*0050*/  S2R R3, SR_CTAID.X ;  /* 0x0000000000037919 */ /* 0x000eea0000002500 */
[----:B------:R-:W4:Y:S08]  /*0060*/  LDC.64 R4, c[0x0][0x218] ;  /* 0x00008600ff047b82 */ /* 0x000f300000000a00 */
[----:B------:R-:W5:Y:S08]  /*0070*/  LDC.64 R8, c[0x0][0x228] ;  /* 0x00008a00ff087b82 */ /* 0x000f700000000a00 */
[----:B------:R-:W5:Y:S01]  /*0080*/  LDC.64 R10, c[0x0][0x230] ;  /* 0x00008c00ff0a7b82 */ /* 0x000f620000000a00 */
[----:B-1----:R-:W-:-:S04]  /*0090*/  LOP3.LUT R0, R0, 0x7f, RZ, 0xc0, !PT ;  /* 0x0000007f00007812 */ /* 0x002fc800078ec0ff */
[----:B---3--:R-:W-:-:S04]  /*00a0*/  LEA R0, R3, R0, 0x7 ;  /* 0x0000000003007211 */ /* 0x008fc800078e38ff */
[C---:B------:R-:W-:Y:S01]  /*00b0*/  ISETP.GE.AND P0, PT, R0.reuse, 0x300, PT ;  /* 0x000003000000780c */ /* 0x040fe20003f06270 */
[----:B------:R-:W-:-:S05]  /*00c0*/  IMAD.HI R2, R0, 0x2aaaaaab, RZ ;  /* 0x2aaaaaab00027827 */ /* 0x000fca00078e02ff */
[----:B------:R-:W-:-:S04]  /*00d0*/  SHF.R.U32.HI R3, RZ, 0x1f, R2 ;  /* 0x0000001fff037819 */ /* 0x000fc80000011602 */
[----:B------:R-:W-:-:S05]  /*00e0*/  LEA.HI R3, R2, R3, RZ, 0x1b ;  /* 0x0000000302037211 */ /* 0x000fca00078fd8ff */
[----:B------:R-:W-:Y:S02]  /*00f0*/  IMAD R13, R3, -0xc0, R0 ;  /* 0xffffff40030d7824 */ /* 0x000fe400078e0200 */
[----:B------:R-:W1:Y:S02]  /*0100*/  LDC.64 R2, c[0x0][0x210] ;  /* 0x00008400ff027b82 */ /* 0x000e640000000a00 */
[----:B--2---:R-:W-:-:S05]  /*0110*/  IMAD.WIDE R6, R13, 0x4, R6 ;  /* 0x000000040d067825 */ /* 0x004fca00078e0206 */
[----:B------:R5:W2:Y:S01]  /*0120*/  @!P0 LDG.E.EL R14, desc[UR4][R6.64] ;  /* 0x00000004060e8981 */ /* 0x000aa2000c2e1900 */
[----:B------:R-:W-:Y:S01]  /*0130*/  HFMA2.MMA R12, -RZ, RZ, 0, 0 ;  /* 0x00000000ff0c7435 */ /* 0x000fe200000001ff */
[----:B----4-:R-:W-:-:S05]  /*0140*/  IMAD.WIDE R4, R13, 0x4, R4 ;  /* 0x000000040d047825 */ /* 0x010fca00078e0204 */
[----:B------:R-:W3:Y:S01]  /*0150*/  @!P0 LDG.E.EL R15, desc[UR4][R4.64] ;  /* 0x00000004040f8981 */ /* 0x000ee2000c2e1900 */
[----:B-----5:R-:W-:-:S04]  /*0160*/  IMAD.WIDE R6, R13, 0x4, R8 ;  /* 0x000000040d067825 */ /* 0x020fc800078e0208 */
[----:B-1----:R-:W-:-:S04]  /*0170*/  IMAD.WIDE R2, R0, 0x4, R2 ;  /* 0x0000000400027825 */ /* 0x002fc800078e0202 */
[----:B0-----:R-:W-:Y:S01]  /*0180*/  IMAD.WIDE R8, R13, 0x4, R10 ;  /* 0x000000040d087825 */ /* 0x001fe200078e020a */
[----:B------:R0:W3:Y:S01]  /*0190*/  @!P0 LDG.E R12, desc[UR4][R2.64] ;  /* 0x00000004020c8981 */ /* 0x0000e2000c1e1900 */
[----:B------:R-:W-:-:S06]  /*01a0*/  CS2R R10, SRZ ;  /* 0x00000000000a7805 */ /* 0x000fcc000001ff00 */
[----:B------:R-:W4:Y:S04]  /*01b0*/  @!P0 LDG.E.EL R10, desc[UR4][R6.64] ;  /* 0x00000004060a8981 */ /* 0x000f28000c2e1900 */
[----:B------:R-:W4:Y:S01]  /*01c0*/  @!P0 LDG.E.EL R11, desc[UR4][R8.64] ;  /* 0x00000004080b8981 */ /* 0x000f22000c2e1900 */
[----:B0-----:R-:W-:Y:S01]  /*01d0*/  MOV R2, 0x3e800000 ;  /* 0x3e80000000027802 */ /* 0x001fe20000000f00 */
[----:B--2---:R-:W-:-:S04]  /*01e0*/  FADD R14, R14, 9.9999997473787516356e-06 ;  /* 0x3727c5ac0e0e7421 */ /* 0x004fc80000000000 */
[----:B------:R-:W0:Y:S02]  /*01f0*/  MUFU.SQRT R13, R14 ;  /* 0x0000000e000d7308 */ /* 0x000e240000002000 */
[C---:B0-----:R-:W-:Y:S02]  /*0200*/  FSETP.GT.AND P1, PT, R13.reuse, 8.50705917302346158658e+37, PT ;  /* 0x7e8000000d00780b */ /* 0x041fe40003f24000 */
[----:B------:R-:W-:-:S11]  /*0210*/  FSETP.GEU.AND P2, PT, R13, 1.175494350822287508e-38, PT ;  /* 0x008000000d00780b */ /* 0x000fd60003f4e000 */
[----:B------:R-:W-:-:S04]  /*0220*/  @P1 FMUL R13, R13, 0.25 ;  /* 0x3e8000000d0d1820 */ /* 0x000fc80000400000 */
[----:B------:R-:W-:-:S06]  /*0230*/  @!P2 FMUL R13, R13, 16777216 ;  /* 0x4b8000000d0da820 */ /* 0x000fcc0000400000 */
[----:B------:R-:W0:Y:S01]  /*0240*/  MUFU.RCP R13, R13 ;  /* 0x0000000d000d7308 */ /* 0x000e220000001000 */
[----:B------:R-:W-:Y:S01]  /*0250*/  FSEL R2, R2, 1, P1 ;  /* 0x3f80000002027808 */ /* 0x000fe20000800000 */
[----:B---3--:R-:W-:-:S04]  /*0260*/  FADD R12, -R15, R12 ;  /* 0x0000000c0f0c7221 */ /* 0x008fc80000000100 */
[----:B------:R-:W-:-:S04]  /*0270*/  @!P2 FMUL R2, R2, 16777216 ;  /* 0x4b8000000202a820 */ /* 0x000fc80000400000 */
[----:B0-----:R-:W-:-:S04]  /*0280*/  FMUL R3, R13, R2 ;  /* 0x000000020d037220 */ /* 0x001fc80000400000 */
[----:B------:R-:W-:Y:S02]  /*0290*/  FMUL R12, R12, R3 ;  /* 0x000000030c0c7220 */ /* 0x000fe40000400000 */
[----:B------:R-:W0:Y:S02]  /*02a0*/  LDC.64 R2, c[0x0][0x238] ;  /* 0x00008e00ff027b82 */ /* 0x000e240000000a00 */
[----:B----4-:R-:W-:-:S05]  /*02b0*/  FFMA R10, R12, R10, R11 ;  /* 0x0000000a0c0a7223 */ /* 0x010fca000000000b */
[----:B------:R-:W-:-:S04]  /*02c0*/  FSETP.GTU.AND P1, PT, R10, RZ, PT ;  /* 0x000000ff0a00720b */ /* 0x000fc80003f2c000 */
[----:B------:R-:W-:-:S04]  /*02d0*/  FSEL R5, R10, RZ, P1 ;  /* 0x000000ff0a057208 */ /* 0x000fc80000800000 */
[C---:B------:R-:W-:Y:S02]  /*02e0*/  FSETP.GEU.AND P2, PT, R5.reuse, 6, PT ;  /* 0x40c000000500780b */ /* 0x040fe40003f4e000 */
[----:B------:R-:W-:Y:S01]  /*02f0*/  FSETP.NAN.AND P1, PT, R5, R5, PT ;  /* 0x000000050500720b */ /* 0x000fe20003f28000 */
[----:B0-----:R-:W-:-:S10]  /*0300*/  IMAD.WIDE R2, R0, 0x4, R2 ;  /* 0x0000000400027825 */ /* 0x001fd400078e0202 */
[----:B------:R-:W-:Y:S01]  /*0310*/  @P2 SEL R5, R5, 0x40c00000, P1 ;  /* 0x40c0000005052807 */ /* 0x000fe20000800000 */
[----:B------:R-:W-:Y:S06]  /*0320*/  @P0 EXIT ;  /* 0x000000000000094d */ /* 0x000fec0003800000 */
[----:B------:R-:W-:Y:S01]  /*0330*/  STG.E desc[UR4][R2.64], R5 ;  /* 0x0000000502007986 */ /* 0x000fe2000c101904 */
[----:B------:R-:W-:Y:S05]  /*0340*/  EXIT ;  /* 0x000000000000794d */ /* 0x000fea0003800000 */
.L_x_0:
[----:B------:R-:W-:-:S00]  /*0350*/  BRA `(.L_x_0) ;  /* 0xfffffffc00fc7947 */ /* 0x000fc0000383ffff */
[----:B------:R-:W-:-:S00]  /*0360*/  NOP ;  /* 0x0000000000007918 */ /* 0x000fc00000000000 */
        /* <DEDUP_REMOVED lines=9> */
.L_x_1:


//--------------------- .nv.global.init           --------------------------
	.section	.nv.global.init,"aw",@progbits
.nv.global.init:
	.type		_$_str,@object
	.size		_$_str,(_$_str_$_2 - _$_str)
_$_str:
        /*0000*/ 	.byte	0x5f, 0x5f, 0x43, 0x55, 0x44, 0x41, 0x5f, 0x46, 0x54, 0x5a, 0x00
	.type		_$_str_$_2,@object
	.size		_$_str_$_2,(.L_1 - _$_str_$_2)
_$_str_$_2:
        /*000b*/ 	.byte	0x5f, 0x5f, 0x43, 0x55, 0x44, 0x41, 0x5f, 0x50, 0x52, 0x45, 0x43, 0x5f, 0x53, 0x51, 0x52, 0x54
        /*001b*/ 	.byte	0x00
.L_1:


//--------------------- .nv.constant0.triton_poi_fused__native_batch_norm_legit_no_training_hardtanh_11 --------------------------
	.section	.nv.constant0.triton_poi_fused__native_batch_norm_legit_no_training_hardtanh_11,"a",@progbits
	.sectionflags	@""
	.align	4
.nv.constant0.triton_poi_fused__native_batch_norm_legit_no_training_hardtanh_11:
	.zero		580
